	.headerflags	@"EF_CUDA_TEXMODE_UNIFIED EF_CUDA_64BIT_ADDRESS EF_CUDA_SM80 EF_CUDA_VIRTUAL_SM(EF_CUDA_SM80)"
	.elftype	@"ET_EXEC"


//--------------------- .nv.info                  --------------------------
	.section	.nv.info,"",@"SHT_CUDA_INFO"
	.align	4


	//----- nvinfo : EIATTR_REGCOUNT
	.align		4
        /*0000*/ 	.byte	0x04, 0x2f
        /*0002*/ 	.short	(.L_1 - .L_0)
	.align		4
.L_0:
        /*0004*/ 	.word	index@(triton__0d1d2d3d456)
        /*0008*/ 	.word	0x00000036


	//----- nvinfo : EIATTR_MAX_STACK_SIZE
	.align		4
.L_1:
        /*000c*/ 	.byte	0x04, 0x23
        /*000e*/ 	.short	(.L_3 - .L_2)
	.align		4
.L_2:
        /*0010*/ 	.word	index@(triton__0d1d2d3d456)
        /*0014*/ 	.word	0x00000000


	//----- nvinfo : EIATTR_MIN_STACK_SIZE
	.align		4
.L_3:
        /*0018*/ 	.byte	0x04, 0x12
        /*001a*/ 	.short	(.L_5 - .L_4)
	.align		4
.L_4:
        /*001c*/ 	.word	index@(triton__0d1d2d3d456)
        /*0020*/ 	.word	0x00000000


	//----- nvinfo : EIATTR_FRAME_SIZE
	.align		4
.L_5:
        /*0024*/ 	.byte	0x04, 0x11
        /*0026*/ 	.short	(.L_7 - .L_6)
	.align		4
.L_6:
        /*0028*/ 	.word	index@(triton__0d1d2d3d456)
        /*002c*/ 	.word	0x00000000
.L_7:


//--------------------- .nv.info.triton__0d1d2d3d456 --------------------------
	.section	.nv.info.triton__0d1d2d3d456,"",@"SHT_CUDA_INFO"
	.align	4


	//----- nvinfo : EIATTR_CUDA_API_VERSION
	.align		4
        /*0000*/ 	.byte	0x04, 0x37
        /*0002*/ 	.short	(.L_9 - .L_8)
.L_8:
        /*0004*/ 	.word	0x0000007b


	//----- nvinfo : EIATTR_SW2861232_WAR
	.align		4
.L_9:
        /*0008*/ 	.byte	0x01, 0x35
	.zero		2


	//----- nvinfo : EIATTR_PARAM_CBANK
	.align		4
        /*000c*/ 	.byte	0x04, 0x0a
        /*000e*/ 	.short	(.L_11 - .L_10)
	.align		4
.L_10:
        /*0010*/ 	.word	index@(.nv.constant0.triton__0d1d2d3d456)
        /*0014*/ 	.short	0x0160
        /*0016*/ 	.short	0x002c


	//----- nvinfo : EIATTR_CBANK_PARAM_SIZE
	.align		4
.L_11:
        /*0018*/ 	.byte	0x03, 0x19
        /*001a*/ 	.short	0x002c


	//----- nvinfo : EIATTR_KPARAM_INFO
	.align		4
        /*001c*/ 	.byte	0x04, 0x17
        /*001e*/ 	.short	(.L_13 - .L_12)
.L_12:
        /*0020*/ 	.word	0x00000000
        /*0024*/ 	.short	0x0006
        /*0026*/ 	.short	0x0028
        /*0028*/ 	.byte	0x00, 0xf0, 0x11, 0x00


	//----- nvinfo : EIATTR_KPARAM_INFO
	.align		4
.L_13:
        /*002c*/ 	.byte	0x04, 0x17
        /*002e*/ 	.short	(.L_15 - .L_14)
.L_14:
        /*0030*/ 	.word	0x00000000
        /*0034*/ 	.short	0x0005
        /*0036*/ 	.short	0x0024
        /*0038*/ 	.byte	0x00, 0xf0, 0x11, 0x00


	//----- nvinfo : EIATTR_KPARAM_INFO
	.align		4
.L_15:
        /*003c*/ 	.byte	0x04, 0x17
        /*003e*/ 	.short	(.L_17 - .L_16)
.L_16:
        /*0040*/ 	.word	0x00000000
        /*0044*/ 	.short	0x0004
        /*0046*/ 	.short	0x0020
        /*0048*/ 	.byte	0x00, 0xf0, 0x11, 0x00


	//----- nvinfo : EIATTR_KPARAM_INFO
	.align		4
.L_17:
        /*004c*/ 	.byte	0x04, 0x17
        /*004e*/ 	.short	(.L_19 - .L_18)
.L_18:
        /*0050*/ 	.word	0x00000000
        /*0054*/ 	.short	0x0003
        /*0056*/ 	.short	0x0018
        /*0058*/ 	.byte	0x00, 0xf0, 0x21, 0x00


	//----- nvinfo : EIATTR_KPARAM_INFO
	.align		4
.L_19:
        /*005c*/ 	.byte	0x04, 0x17
        /*005e*/ 	.short	(.L_21 - .L_20)
.L_20:
        /*0060*/ 	.word	0x00000000
        /*0064*/ 	.short	0x0002
        /*0066*/ 	.short	0x0010
        /*0068*/ 	.byte	0x00, 0xf0, 0x21, 0x00


	//----- nvinfo : EIATTR_KPARAM_INFO
	.align		4
.L_21:
        /*006c*/ 	.byte	0x04, 0x17
        /*006e*/ 	.short	(.L_23 - .L_22)
.L_22:
        /*0070*/ 	.word	0x00000000
        /*0074*/ 	.short	0x0001
        /*0076*/ 	.short	0x0008
        /*0078*/ 	.byte	0x00, 0xf0, 0x21, 0x00


	//----- nvinfo : EIATTR_KPARAM_INFO
	.align		4
.L_23:
        /*007c*/ 	.byte	0x04, 0x17
        /*007e*/ 	.short	(.L_25 - .L_24)
.L_24:
        /*0080*/ 	.word	0x00000000
        /*0084*/ 	.short	0x0000
        /*0086*/ 	.short	0x0000
        /*0088*/ 	.byte	0x00, 0xf0, 0x21, 0x00


	//----- nvinfo : EIATTR_MAXREG_COUNT
	.align		4
.L_25:
        /*008c*/ 	.byte	0x03, 0x1b
        /*008e*/ 	.short	0x00ff


	//----- nvinfo : EIATTR_COOP_GROUP_MASK_REGIDS
	.align		4
        /*0090*/ 	.byte	0x04, 0x29
        /*0092*/ 	.short	(.L_27 - .L_26)


	//   ....[0]....
.L_26:
        /*0094*/ 	.word	0xffffffff


	//   ....[1]....
        /*0098*/ 	.word	0xffffffff


	//   ....[2]....
        /*009c*/ 	.word	0xffffffff


	//   ....[3]....
        /*00a0*/ 	.word	0xffffffff


	//   ....[4]....
        /*00a4*/ 	.word	0xffffffff


	//   ....[5]....
        /*00a8*/ 	.word	0xffffffff


	//   ....[6]....
        /*00ac*/ 	.word	0xffffffff


	//   ....[7]....
        /*00b0*/ 	.word	0xffffffff


	//----- nvinfo : EIATTR_COOP_GROUP_INSTR_OFFSETS
	.align		4
.L_27:
        /*00b4*/ 	.byte	0x04, 0x28
        /*00b6*/ 	.short	(.L_29 - .L_28)


	//   ....[0]....
.L_28:
        /*00b8*/ 	.word	0x00001060


	//   ....[1]....
        /*00bc*/ 	.word	0x000010f0


	//   ....[2]....
        /*00c0*/ 	.word	0x00001110


	//   ....[3]....
        /*00c4*/ 	.word	0x00001130


	//   ....[4]....
        /*00c8*/ 	.word	0x00001150


	//   ....[5]....
        /*00cc*/ 	.word	0x000011c0


	//   ....[6]....
        /*00d0*/ 	.word	0x000011e0


	//   ....[7]....
        /*00d4*/ 	.word	0x00001200


	//----- nvinfo : EIATTR_EXIT_INSTR_OFFSETS
	.align		4
.L_29:
        /*00d8*/ 	.byte	0x04, 0x1c
        /*00da*/ 	.short	(.L_31 - .L_30)


	//   ....[0]....
.L_30:
        /*00dc*/ 	.word	0x000012a0


	//   ....[1]....
        /*00e0*/ 	.word	0x000012f0


	//----- nvinfo : EIATTR_MAX_THREADS
	.align		4
.L_31:
        /*00e4*/ 	.byte	0x04, 0x05
        /*00e6*/ 	.short	(.L_33 - .L_32)
.L_32:
        /*00e8*/ 	.word	0x00000100
        /*00ec*/ 	.word	0x00000001
        /*00f0*/ 	.word	0x00000001
.L_33:


//--------------------- .nv.rel.action            --------------------------
	.section	.nv.rel.action,"",@"SHT_CUDA_RELOCINFO"
	.align	8
	.sectionentsize	8
        /*0000*/ 	.byte	0x73, 0x00, 0x00, 0x00, 0x00, 0x00, 0x00, 0x00, 0x00, 0x00, 0x00, 0x11, 0x25, 0x00, 0x05, 0x36


//--------------------- .nv.constant0.triton__0d1d2d3d456 --------------------------
	.section	.nv.constant0.triton__0d1d2d3d456,"a",@progbits
	.align	4
.nv.constant0.triton__0d1d2d3d456:
	.zero		396


//--------------------- .text.triton__0d1d2d3d456 --------------------------
	.section	.text.triton__0d1d2d3d456,"ax",@progbits
	.sectionflags	@"SHF_BARRIERS=1"
	.sectioninfo	@"SHI_REGISTERS=54"
	.align	128
        .global         triton__0d1d2d3d456
        .type           triton__0d1d2d3d456,@function
        .size           triton__0d1d2d3d456,(.L_x_3 - triton__0d1d2d3d456)
        .other          triton__0d1d2d3d456,@"STO_CUDA_ENTRY STV_DEFAULT"
triton__0d1d2d3d456:
.text.triton__0d1d2d3d456:
[----:B------:R-:W-:-:S02]  /*0000*/  IMAD.MOV.U32 R1, RZ, RZ, c[0x0][0x28] ;  /* 0x00000a00ff017624 */ /* 0x000fc400078e00ff */
[----:B------:R-:W0:Y:S01]  /*0010*/  S2UR UR6, SR_CTAID.X ;  /* 0x00000000000679c3 */ /* 0x000e220000002500 */
[----:B------:R-:W1:Y:S01]  /*0020*/  S2R R0, SR_TID.X ;  /* 0x0000000000007919 */ /* 0x000e620000002100 */
[----:B------:R-:W-:Y:S01]  /*0030*/  IMAD.MOV.U32 R2, RZ, RZ, c[0x0][0x188] ;  /* 0x00006200ff027624 */ /* 0x000fe200078e00ff */
[----:B------:R-:W-:Y:S01]  /*0040*/  ULDC.64 UR8, c[0x0][0x118] ;  /* 0x0000460000087ab9 */ /* 0x000fe20000000a00 */
[----:B------:R-:W-:-:S03]  /*0050*/  IMAD.MOV.U32 R15, RZ, RZ, RZ ;  /* 0x000000ffff0f7224 */ /* 0x000fc600078e00ff */
[----:B------:R-:W-:Y:S01]  /*0060*/  ISETP.GE.AND P0, PT, R2, 0x1, PT ;  /* 0x000000010200780c */ /* 0x000fe20003f06270 */
[----:B0-----:R-:W-:Y:S01]  /*0070*/  UISETP.GE.AND UP0, UPT, UR6, 0x2, UPT ;  /* 0x000000020600788c */ /* 0x001fe2000bf06270 */
[----:B-1----:R-:W-:-:S11]  /*0080*/  LOP3.LUT R39, R0, 0xff, RZ, 0xc0, !PT ;  /* 0x000000ff00277812 */ /* 0x002fd600078ec0ff */
[----:B------:R-:W-:Y:S05]  /*0090*/  @!P0 BRA `(.L_x_0) ;  /* 0x00000fc000008947 */ /* 0x000fea0003800000 */
[----:B------:R-:W-:Y:S01]  /*00a0*/  UMOV UR4, 0x1 ;  /* 0x0000000100047882 */ /* 0x000fe20000000000 */
[----:B------:R-:W-:Y:S01]  /*00b0*/  CS2R R16, SRZ ;  /* 0x0000000000107805 */ /* 0x000fe2000001ff00 */
[----:B------:R-:W-:Y:S01]  /*00c0*/  ULDC UR5, c[0x0][0x180] ;  /* 0x0000600000057ab9 */ /* 0x000fe20000000800 */
[----:B------:R-:W-:Y:S01]  /*00d0*/  CS2R R10, SRZ ;  /* 0x00000000000a7805 */ /* 0x000fe2000001ff00 */
[----:B------:R-:W-:Y:S01]  /*00e0*/  UIADD3 UR4, UR4, UR5, URZ ;  /* 0x0000000504047290 */ /* 0x000fe2000fffe03f */
[----:B------:R-:W-:Y:S01]  /*00f0*/  CS2R R12, SRZ ;  /* 0x00000000000c7805 */ /* 0x000fe2000001ff00 */
[----:B------:R-:W-:Y:S02]  /*0100*/  CS2R R14, SRZ ;  /* 0x00000000000e7805 */ /* 0x000fe4000001ff00 */
[----:B------:R-:W-:-:S04]  /*0110*/  ULEA.HI UR4, UR4, UR4, URZ, 0x1 ;  /* 0x0000000404047291 */ /* 0x000fc8000f8f083f */
[----:B------:R-:W-:-:S04]  /*0120*/  USHF.R.S32.HI UR4, URZ, 0x1, UR4 ;  /* 0x000000013f047899 */ /* 0x000fc80008011404 */
[----:B------:R-:W-:-:S03]  /*0130*/  UIMAD UR5, UR4, UR6, URZ ;  /* 0x00000006040572a4 */ /* 0x000fc6000f8e023f */
[----:B------:R-:W-:-:S02]  /*0140*/  UMOV UR4, URZ ;  /* 0x0000003f00047c82 */ /* 0x000fc40008000000 */
.L_x_1:
[----:B------:R-:W-:Y:S01]  /*0150*/  IADD3 R41, R39, UR4, RZ ;  /* 0x0000000427297c10 */ /* 0x000fe2000fffe0ff */
[----:B------:R-:W-:Y:S01]  /*0160*/  IMAD.U32 R2, RZ, RZ, UR6 ;  /* 0x00000006ff027e24 */ /* 0x000fe2000f8e00ff */
[----:B------:R-:W-:Y:S01]  /*0170*/  CS2R R28, SRZ ;  /* 0x00000000001c7805 */ /* 0x000fe2000001ff00 */
[----:B------:R-:W-:Y:S01]  /*0180*/  IMAD.MOV.U32 R32, RZ, RZ, 0x4 ;  /* 0x00000004ff207424 */ /* 0x000fe200078e00ff */
[C---:B------:R-:W-:Y:S01]  /*0190*/  IADD3 R42, R41.reuse, 0x600, RZ ;  /* 0x00000600292a7810 */ /* 0x040fe20007ffe0ff */
[----:B------:R-:W-:Y:S01]  /*01a0*/  IMAD.MOV.U32 R26, RZ, RZ, RZ ;  /* 0x000000ffff1a7224 */ /* 0x000fe200078e00ff */
[C---:B------:R-:W-:Y:S02]  /*01b0*/  IADD3 R21, R41.reuse, UR5, RZ ;  /* 0x0000000529157c10 */ /* 0x040fe4000fffe0ff */
[----:B------:R-:W-:Y:S02]  /*01c0*/  IADD3 R19, R42, UR5, RZ ;  /* 0x000000052a137c10 */ /* 0x000fe4000fffe0ff */
[----:B------:R-:W-:-:S02]  /*01d0*/  IADD3 R40, R41, 0x100, RZ ;  /* 0x0000010029287810 */ /* 0x000fc40007ffe0ff */
[----:B------:R-:W-:Y:S01]  /*01e0*/  ISETP.GE.AND P0, PT, R19, c[0x0][0x180], PT ;  /* 0x0000600013007a0c */ /* 0x000fe20003f06270 */
[----:B------:R-:W-:Y:S01]  /*01f0*/  IMAD.U32 R27, RZ, RZ, UR6 ;  /* 0x00000006ff1b7e24 */ /* 0x000fe2000f8e00ff */
[----:B------:R-:W-:Y:S01]  /*0200*/  ISETP.GE.AND P1, PT, R21, c[0x0][0x180], PT ;  /* 0x0000600015007a0c */ /* 0x000fe20003f26270 */
[CC--:B------:R-:W-:Y:S01]  /*0210*/  IMAD.WIDE R4, R19.reuse, R32.reuse, c[0x0][0x160] ;  /* 0x0000580013047625 */ /* 0x0c0fe200078e0220 */
[----:B------:R-:W-:Y:S02]  /*0220*/  IADD3 R25, R40, UR5, RZ ;  /* 0x0000000528197c10 */ /* 0x000fe4000fffe0ff */
[----:B------:R-:W-:Y:S01]  /*0230*/  ISETP.LT.AND P3, PT, R42, c[0x0][0x188], !P0 ;  /* 0x000062002a007a0c */ /* 0x000fe20004761270 */
[-C--:B------:R-:W-:Y:S01]  /*0240*/  IMAD.WIDE R8, R19, R32.reuse, c[0x0][0x168] ;  /* 0x00005a0013087625 */ /* 0x080fe200078e0220 */
[----:B------:R-:W-:Y:S02]  /*0250*/  ISETP.LT.AND P2, PT, R41, c[0x0][0x188], !P1 ;  /* 0x0000620029007a0c */ /* 0x000fe40004f41270 */
[----:B------:R-:W-:Y:S01]  /*0260*/  ISETP.GE.AND P1, PT, R25, c[0x0][0x180], PT ;  /* 0x0000600019007a0c */ /* 0x000fe20003f26270 */
[----:B------:R-:W-:Y:S01]  /*0270*/  IMAD.MOV.U32 R24, RZ, RZ, RZ ;  /* 0x000000ffff187224 */ /* 0x000fe200078e00ff */
[C---:B------:R-:W-:Y:S01]  /*0280*/  ISETP.LT.AND P3, PT, R2.reuse, 0x2, P3 ;  /* 0x000000020200780c */ /* 0x040fe20001f61270 */
[----:B------:R-:W-:Y:S01]  /*0290*/  IMAD.WIDE R18, R19, R32, c[0x0][0x170] ;  /* 0x00005c0013127625 */ /* 0x000fe200078e0220 */
[----:B------:R-:W-:-:S02]  /*02a0*/  ISETP.LT.AND P2, PT, R2, 0x2, P2 ;  /* 0x000000020200780c */ /* 0x000fc40001741270 */
[----:B------:R-:W-:Y:S01]  /*02b0*/  ISETP.LT.AND P4, PT, R40, c[0x0][0x188], !P1 ;  /* 0x0000620028007a0c */ /* 0x000fe20004f81270 */
[----:B------:R-:W-:-:S03]  /*02c0*/  IMAD.MOV.U32 R20, RZ, RZ, RZ ;  /* 0x000000ffff147224 */ /* 0x000fc600078e00ff */
[----:B------:R-:W-:Y:S01]  /*02d0*/  ISETP.LT.AND P4, PT, R27, 0x2, P4 ;  /* 0x000000021b00780c */ /* 0x000fe20002781270 */
[----:B------:R-:W-:Y:S02]  /*02e0*/  IMAD.MOV.U32 R34, RZ, RZ, RZ ;  /* 0x000000ffff227224 */ /* 0x000fe400078e00ff */
[CC--:B------:R-:W-:Y:S01]  /*02f0*/  IMAD.WIDE R6, R21.reuse, R32.reuse, c[0x0][0x168] ;  /* 0x00005a0015067625 */ /* 0x0c0fe200078e0220 */
[----:B------:R-:W-:Y:S01]  /*0300*/  CS2R R36, SRZ ;  /* 0x0000000000247805 */ /* 0x000fe2000001ff00 */
[----:B------:R0:W2:Y:S02]  /*0310*/  @P3 LDG.E.EL R26, [R4.64] ;  /* 0x00000008041a3981 */ /* 0x0000a4000c2e1900 */
[CC--:B------:R-:W-:Y:S02]  /*0320*/  IMAD.WIDE R2, R21.reuse, R32.reuse, c[0x0][0x160] ;  /* 0x0000580015027625 */ /* 0x0c0fe400078e0220 */
[----:B------:R1:W3:Y:S02]  /*0330*/  @P3 LDG.E.EL R29, [R8.64] ;  /* 0x00000008081d3981 */ /* 0x0002e4000c2e1900 */
[----:B------:R-:W-:-:S02]  /*0340*/  IMAD.WIDE R22, R21, R32, c[0x0][0x170] ;  /* 0x00005c0015167625 */ /* 0x000fc400078e0220 */
[----:B------:R4:W5:Y:S02]  /*0350*/  @P3 LDG.E.EL R28, [R18.64] ;  /* 0x00000008121c3981 */ /* 0x000964000c2e1900 */
[----:B------:R-:W-:Y:S02]  /*0360*/  IMAD.MOV.U32 R33, RZ, RZ, RZ ;  /* 0x000000ffff217224 */ /* 0x000fe400078e00ff */
[----:B------:R4:W5:Y:S01]  /*0370*/  @P2 LDG.E.EL R24, [R6.64] ;  /* 0x0000000806182981 */ /* 0x000962000c2e1900 */
[----:B0-----:R-:W-:-:S03]  /*0380*/  IMAD.WIDE R4, R25, R32, c[0x0][0x160] ;  /* 0x0000580019047625 */ /* 0x001fc600078e0220 */
[----:B------:R0:W5:Y:S01]  /*0390*/  @P2 LDG.E.EL R20, [R2.64] ;  /* 0x0000000802142981 */ /* 0x000162000c2e1900 */
[----:B-1----:R-:W-:-:S03]  /*03a0*/  IMAD.WIDE R8, R25, R32, c[0x0][0x168] ;  /* 0x00005a0019087625 */ /* 0x002fc600078e0220 */
[----:B------:R1:W5:Y:S01]  /*03b0*/  @P2 LDG.E.EL R34, [R22.64] ;  /* 0x0000000816222981 */ /* 0x000362000c2e1900 */
[----:B------:R-:W-:-:S03]  /*03c0*/  IMAD.WIDE R30, R25, R32, c[0x0][0x170] ;  /* 0x00005c00191e7625 */ /* 0x000fc600078e0220 */
[----:B------:R0:W5:Y:S04]  /*03d0*/  @P4 LDG.E.EL R33, [R4.64] ;  /* 0x0000000804214981 */ /* 0x000168000c2e1900 */
[----:B------:R1:W5:Y:S04]  /*03e0*/  @P4 LDG.E.EL R36, [R8.64] ;  /* 0x0000000808244981 */ /* 0x000368000c2e1900 */
[----:B------:R2:W5:Y:S01]  /*03f0*/  @P4 LDG.E.EL R37, [R30.64] ;  /* 0x000000081e254981 */ /* 0x000562000c2e1900 */
[C---:B----4-:R-:W-:Y:S02]  /*0400*/  IADD3 R19, R41.reuse, 0x200, RZ ;  /* 0x0000020029137810 */ /* 0x050fe40007ffe0ff */
[----:B------:R-:W-:-:S02]  /*0410*/  IADD3 R27, R41, 0x300, RZ ;  /* 0x00000300291b7810 */ /* 0x000fc40007ffe0ff */
[----:B0-----:R-:W-:Y:S02]  /*0420*/  IADD3 R3, R19, UR5, RZ ;  /* 0x0000000513037c10 */ /* 0x001fe4000fffe0ff */
[----:B-1----:R-:W-:Y:S02]  /*0430*/  IADD3 R9, R27, UR5, RZ ;  /* 0x000000051b097c10 */ /* 0x002fe4000fffe0ff */
[----:B------:R-:W-:Y:S01]  /*0440*/  ISETP.GE.AND P1, PT, R3, c[0x0][0x180], PT ;  /* 0x0000600003007a0c */ /* 0x000fe20003f26270 */
[----:B------:R-:W-:Y:S01]  /*0450*/  IMAD.U32 R2, RZ, RZ, UR6 ;  /* 0x00000006ff027e24 */ /* 0x000fe2000f8e00ff */
[----:B------:R-:W-:Y:S01]  /*0460*/  CS2R R44, SRZ ;  /* 0x00000000002c7805 */ /* 0x000fe2000001ff00 */
[----:B------:R-:W-:Y:S02]  /*0470*/  IMAD.MOV.U32 R38, RZ, RZ, RZ ;  /* 0x000000ffff267224 */ /* 0x000fe400078e00ff */
[----:B------:R-:W-:Y:S02]  /*0480*/  IMAD.MOV.U32 R43, RZ, RZ, RZ ;  /* 0x000000ffff2b7224 */ /* 0x000fe400078e00ff */
[----:B------:R-:W-:-:S02]  /*0490*/  IMAD.MOV.U32 R46, RZ, RZ, RZ ;  /* 0x000000ffff2e7224 */ /* 0x000fc400078e00ff */
[----:B------:R-:W-:-:S04]  /*04a0*/  IMAD.WIDE R4, R9, R32, c[0x0][0x160] ;  /* 0x0000580009047625 */ /* 0x000fc800078e0220 */
[----:B------:R-:W-:Y:S01]  /*04b0*/  IMAD.WIDE R6, R9, R32, c[0x0][0x168] ;  /* 0x00005a0009067625 */ /* 0x000fe200078e0220 */
[----:B--2---:R-:W-:Y:S02]  /*04c0*/  SEL R26, R26, RZ, P3 ;  /* 0x000000ff1a1a7207 */ /* 0x004fe40001800000 */
[----:B---3--:R-:W-:Y:S02]  /*04d0*/  SEL R29, R29, RZ, P3 ;  /* 0x000000ff1d1d7207 */ /* 0x008fe40001800000 */
[----:B-----5:R-:W-:Y:S02]  /*04e0*/  SEL R28, R28, RZ, P3 ;  /* 0x000000ff1c1c7207 */ /* 0x020fe40001800000 */
[----:B------:R-:W-:Y:S02]  /*04f0*/  ISETP.LT.AND P3, PT, R19, c[0x0][0x188], !P1 ;  /* 0x0000620013007a0c */ /* 0x000fe40004f61270 */
[----:B------:R-:W-:Y:S02]  /*0500*/  SEL R22, R24, RZ, P2 ;  /* 0x000000ff18167207 */ /* 0x000fe40001000000 */
[----:B------:R-:W-:-:S02]  /*0510*/  SEL R18, R20, RZ, P2 ;  /* 0x000000ff14127207 */ /* 0x000fc40001000000 */
[----:B------:R-:W-:Y:S02]  /*0520*/  SEL R24, R34, RZ, P2 ;  /* 0x000000ff22187207 */ /* 0x000fe40001000000 */
[----:B------:R-:W-:Y:S02]  /*0530*/  ISETP.GE.AND P2, PT, R9, c[0x0][0x180], PT ;  /* 0x0000600009007a0c */ /* 0x000fe40003f46270 */
[----:B------:R-:W-:Y:S02]  /*0540*/  ISETP.LT.AND P3, PT, R2, 0x2, P3 ;  /* 0x000000020200780c */ /* 0x000fe40001f61270 */
[----:B------:R-:W-:Y:S02]  /*0550*/  SEL R30, R33, RZ, P4 ;  /* 0x000000ff211e7207 */ /* 0x000fe40002000000 */
[----:B------:R-:W-:Y:S02]  /*0560*/  SEL R23, R36, RZ, P4 ;  /* 0x000000ff24177207 */ /* 0x000fe40002000000 */
[----:B------:R-:W-:-:S02]  /*0570*/  SEL R20, R37, RZ, P4 ;  /* 0x000000ff25147207 */ /* 0x000fc40002000000 */
[----:B------:R-:W-:Y:S01]  /*0580*/  ISETP.LT.AND P4, PT, R27, c[0x0][0x188], !P2 ;  /* 0x000062001b007a0c */ /* 0x000fe20005781270 */
[----:B------:R-:W-:-:S03]  /*0590*/  IMAD.WIDE R34, R3, R32, c[0x0][0x160] ;  /* 0x0000580003227625 */ /* 0x000fc600078e0220 */
[----:B------:R-:W-:Y:S01]  /*05a0*/  ISETP.LT.AND P4, PT, R2, 0x2, P4 ;  /* 0x000000020200780c */ /* 0x000fe20002781270 */
[CC--:B------:R-:W-:Y:S01]  /*05b0*/  IMAD.WIDE R36, R3.reuse, R32.reuse, c[0x0][0x168] ;  /* 0x00005a0003247625 */ /* 0x0c0fe200078e0220 */
[----:B------:R-:W2:Y:S03]  /*05c0*/  @P3 LDG.E.EL R38, [R34.64] ;  /* 0x0000000822263981 */ /* 0x000ea6000c2e1900 */
[-C--:B------:R-:W-:Y:S01]  /*05d0*/  IMAD.WIDE R2, R3, R32.reuse, c[0x0][0x170] ;  /* 0x00005c0003027625 */ /* 0x080fe200078e0220 */
[----:B------:R2:W3:Y:S03]  /*05e0*/  @P3 LDG.E.EL R43, [R36.64] ;  /* 0x00000008242b3981 */ /* 0x0004e6000c2e1900 */
[----:B------:R-:W-:Y:S01]  /*05f0*/  IMAD.MOV.U32 R33, RZ, RZ, RZ ;  /* 0x000000ffff217224 */ /* 0x000fe200078e00ff */
[----:B------:R0:W4:Y:S01]  /*0600*/  @P3 LDG.E.EL R45, [R2.64] ;  /* 0x00000008022d3981 */ /* 0x000122000c2e1900 */
[----:B------:R-:W-:-:S03]  /*0610*/  IMAD.WIDE R8, R9, R32, c[0x0][0x170] ;  /* 0x00005c0009087625 */ /* 0x000fc600078e0220 */
[----:B------:R1:W5:Y:S04]  /*0620*/  @P4 LDG.E.EL R44, [R6.64] ;  /* 0x00000008062c4981 */ /* 0x000368000c2e1900 */
[----:B------:R0:W5:Y:S04]  /*0630*/  @P4 LDG.E.EL R33, [R4.64] ;  /* 0x0000000804214981 */ /* 0x000168000c2e1900 */
[----:B------:R0:W5:Y:S01]  /*0640*/  @P4 LDG.E.EL R46, [R8.64] ;  /* 0x00000008082e4981 */ /* 0x000162000c2e1900 */
[----:B------:R-:W-:-:S04]  /*0650*/  IADD3 R31, R41, 0x400, RZ ;  /* 0x00000400291f7810 */ /* 0x000fc80007ffe0ff */
[----:B------:R-:W-:Y:S01]  /*0660*/  IADD3 R47, R31, UR5, RZ ;  /* 0x000000051f2f7c10 */ /* 0x000fe2000fffe0ff */
[----:B------:R-:W-:Y:S02]  /*0670*/  IMAD.U32 R48, RZ, RZ, UR6 ;  /* 0x00000006ff307e24 */ /* 0x000fe4000f8e00ff */
[----:B0-----:R-:W-:Y:S02]  /*0680*/  IMAD.MOV.U32 R9, RZ, RZ, RZ ;  /* 0x000000ffff097224 */ /* 0x001fe400078e00ff */
[----:B-1----:R-:W-:-:S04]  /*0690*/  IMAD.WIDE R6, R47, R32, c[0x0][0x160] ;  /* 0x000058002f067625 */ /* 0x002fc800078e0220 */
[----:B------:R-:W-:-:S04]  /*06a0*/  IMAD.WIDE R2, R47, R32, c[0x0][0x168] ;  /* 0x00005a002f027625 */ /* 0x000fc800078e0220 */
[----:B------:R-:W-:Y:S01]  /*06b0*/  IMAD.WIDE R4, R47, R32, c[0x0][0x170] ;  /* 0x00005c002f047625 */ /* 0x000fe200078e0220 */
[----:B--2---:R-:W-:Y:S02]  /*06c0*/  SEL R36, R38, RZ, P3 ;  /* 0x000000ff26247207 */ /* 0x004fe40001800000 */
[----:B---3--:R-:W-:Y:S02]  /*06d0*/  SEL R37, R43, RZ, P3 ;  /* 0x000000ff2b257207 */ /* 0x008fe40001800000 */
[----:B----4-:R-:W-:Y:S02]  /*06e0*/  SEL R38, R45, RZ, P3 ;  /* 0x000000ff2d267207 */ /* 0x010fe40001800000 */
[----:B------:R-:W-:Y:S02]  /*06f0*/  ISETP.GE.AND P3, PT, R47, c[0x0][0x180], PT ;  /* 0x000060002f007a0c */ /* 0x000fe40003f66270 */
[----:B-----5:R-:W-:Y:S02]  /*0700*/  SEL R34, R44, RZ, P4 ;  /* 0x000000ff2c227207 */ /* 0x020fe40002000000 */
[----:B------:R-:W-:-:S02]  /*0710*/  SEL R33, R33, RZ, P4 ;  /* 0x000000ff21217207 */ /* 0x000fc40002000000 */
[----:B------:R-:W-:Y:S02]  /*0720*/  SEL R35, R46, RZ, P4 ;  /* 0x000000ff2e237207 */ /* 0x000fe40002000000 */
[----:B------:R-:W-:-:S04]  /*0730*/  ISETP.LT.AND P4, PT, R31, c[0x0][0x188], !P3 ;  /* 0x000062001f007a0c */ /* 0x000fc80005f81270 */
[----:B------:R-:W-:Y:S01]  /*0740*/  ISETP.LT.AND P4, PT, R48, 0x2, P4 ;  /* 0x000000023000780c */ /* 0x000fe20002781270 */
[----:B------:R-:W-:Y:S01]  /*0750*/  IMAD.MOV.U32 R43, RZ, RZ, RZ ;  /* 0x000000ffff2b7224 */ /* 0x000fe200078e00ff */
[----:B------:R-:W-:-:S11]  /*0760*/  CS2R R44, SRZ ;  /* 0x00000000002c7805 */ /* 0x000fd6000001ff00 */
[----:B------:R0:W2:Y:S04]  /*0770*/  @P4 LDG.E.EL R9, [R6.64] ;  /* 0x0000000806094981 */ /* 0x0000a8000c2e1900 */
[----:B------:R1:W3:Y:S04]  /*0780*/  @P4 LDG.E.EL R43, [R2.64] ;  /* 0x00000008022b4981 */ /* 0x0002e8000c2e1900 */
[----:B------:R4:W5:Y:S01]  /*0790*/  @P4 LDG.E.EL R44, [R4.64] ;  /* 0x00000008042c4981 */ /* 0x000962000c2e1900 */
[----:B------:R-:W-:-:S04]  /*07a0*/  IADD3 R8, R41, 0x500, RZ ;  /* 0x0000050029087810 */ /* 0x000fc80007ffe0ff */
[----:B------:R-:W-:Y:S01]  /*07b0*/  IADD3 R47, R8, UR5, RZ ;  /* 0x00000005082f7c10 */ /* 0x000fe2000fffe0ff */
[----:B0-----:R-:W-:Y:S01]  /*07c0*/  IMAD.U32 R6, RZ, RZ, UR6 ;  /* 0x00000006ff067e24 */ /* 0x001fe2000f8e00ff */
[----:B------:R-:W-:Y:S01]  /*07d0*/  CS2R R48, SRZ ;  /* 0x0000000000307805 */ /* 0x000fe2000001ff00 */
[----:B------:R-:W-:Y:S02]  /*07e0*/  IMAD.MOV.U32 R46, RZ, RZ, RZ ;  /* 0x000000ffff2e7224 */ /* 0x000fe400078e00ff */
[----:B-1----:R-:W-:-:S04]  /*07f0*/  IMAD.WIDE R2, R47, R32, c[0x0][0x160] ;  /* 0x000058002f027625 */ /* 0x002fc800078e0220 */
[----:B----4-:R-:W-:Y:S01]  /*0800*/  IMAD.WIDE R4, R47, R32, c[0x0][0x168] ;  /* 0x00005a002f047625 */ /* 0x010fe200078e0220 */
[----:B--2---:R-:W-:Y:S02]  /*0810*/  SEL R9, R9, RZ, P4 ;  /* 0x000000ff09097207 */ /* 0x004fe40002000000 */
[----:B---3--:R-:W-:Y:S02]  /*0820*/  SEL R43, R43, RZ, P4 ;  /* 0x000000ff2b2b7207 */ /* 0x008fe40002000000 */
[----:B-----5:R-:W-:Y:S02]  /*0830*/  SEL R44, R44, RZ, P4 ;  /* 0x000000ff2c2c7207 */ /* 0x020fe40002000000 */
[----:B------:R-:W-:-:S04]  /*0840*/  ISETP.GE.AND P4, PT, R47, c[0x0][0x180], PT ;  /* 0x000060002f007a0c */ /* 0x000fc80003f86270 */
[----:B------:R-:W-:-:S04]  /*0850*/  ISETP.LT.AND P5, PT, R8, c[0x0][0x188], !P4 ;  /* 0x0000620008007a0c */ /* 0x000fc800067a1270 */
[----:B------:R-:W-:Y:S01]  /*0860*/  ISETP.LT.AND P5, PT, R6, 0x2, P5 ;  /* 0x000000020600780c */ /* 0x000fe20002fa1270 */
[----:B------:R-:W-:-:S12]  /*0870*/  IMAD.WIDE R6, R47, R32, c[0x0][0x170] ;  /* 0x00005c002f067625 */ /* 0x000fd800078e0220 */
[----:B------:R0:W2:Y:S04]  /*0880*/  @P5 LDG.E.EL R45, [R2.64] ;  /* 0x00000008022d5981 */ /* 0x0000a8000c2e1900 */
[----:B------:R1:W3:Y:S04]  /*0890*/  @P5 LDG.E.EL R46, [R4.64] ;  /* 0x00000008042e5981 */ /* 0x0002e8000c2e1900 */
[----:B------:R4:W5:Y:S01]  /*08a0*/  @P5 LDG.E.EL R48, [R6.64] ;  /* 0x0000000806305981 */ /* 0x000962000c2e1900 */
[----:B------:R-:W-:-:S04]  /*08b0*/  IADD3 R47, R41, 0x700, RZ ;  /* 0x00000700292f7810 */ /* 0x000fc80007ffe0ff */
[----:B------:R-:W-:Y:S01]  /*08c0*/  IADD3 R51, R47, UR5, RZ ;  /* 0x000000052f337c10 */ /* 0x000fe2000fffe0ff */
[----:B0-----:R-:W-:Y:S02]  /*08d0*/  IMAD.U32 R2, RZ, RZ, UR6 ;  /* 0x00000006ff027e24 */ /* 0x001fe4000f8e00ff */
        /* <DEDUP_REMOVED lines=9> */
[----:B------:R-:W-:-:S04]  /*0970*/  IMAD.WIDE R2, R51, R32, c[0x0][0x160] ;  /* 0x0000580033027625 */ /* 0x000fc800078e0220 */
[----:B------:R-:W-:-:S08]  /*0980*/  IMAD.MOV.U32 R51, RZ, RZ, RZ ;  /* 0x000000ffff337224 */ /* 0x000fd000078e00ff */
[----:B------:R0:W2:Y:S04]  /*0990*/  @P6 LDG.E.EL R49, [R2.64] ;  /* 0x0000000802316981 */ /* 0x0000a8000c2e1900 */
[----:B------:R1:W3:Y:S04]  /*09a0*/  @P6 LDG.E.EL R50, [R4.64] ;  /* 0x0000000804326981 */ /* 0x0002e8000c2e1900 */
[----:B------:R4:W5:Y:S01]  /*09b0*/  @P6 LDG.E.EL R51, [R6.64] ;  /* 0x0000000806336981 */ /* 0x000962000c2e1900 */
[----:B0-----:R-:W-:-:S04]  /*09c0*/  IMAD.MOV.U32 R3, RZ, RZ, 0x3e6353f8 ;  /* 0x3e6353f8ff037424 */ /* 0x001fc800078e00ff */
[----:B-1----:R-:W-:Y:S02]  /*09d0*/  FFMA R5, R18, -R3, 1 ;  /* 0x3f80000012057423 */ /* 0x002fe40000000803 */
[C---:B----4-:R-:W-:Y:S02]  /*09e0*/  FMUL R7, R38.reuse, R38 ;  /* 0x0000002626077220 */ /* 0x050fe40000400000 */
[C---:B------:R-:W-:Y:S02]  /*09f0*/  FMUL R6, R35.reuse, R35 ;  /* 0x0000002323067220 */ /* 0x040fe40000400000 */
[----:B------:R-:W-:Y:S02]  /*0a00*/  FMUL R38, R38, R7 ;  /* 0x0000000726267220 */ /* 0x000fe40000400000 */
[----:B------:R-:W-:Y:S02]  /*0a10*/  FMUL R7, R44, R44 ;  /* 0x0000002c2c077220 */ /* 0x000fe40000400000 */
[----:B------:R-:W-:-:S02]  /*0a20*/  FMUL R35, R35, R6 ;  /* 0x0000000623237220 */ /* 0x000fc40000400000 */
[----:B------:R-:W-:Y:S02]  /*0a30*/  FMUL R37, R37, R38 ;  /* 0x0000002625257220 */ /* 0x000fe40000400000 */
[----:B------:R-:W-:Y:S02]  /*0a40*/  FFMA R4, R36, -R3, 1 ;  /* 0x3f80000024047423 */ /* 0x000fe40000000803 */
[----:B------:R-:W-:Y:S02]  /*0a50*/  FMUL R44, R44, R7 ;  /* 0x000000072c2c7220 */ /* 0x000fe40000400000 */
[----:B------:R-:W-:Y:S02]  /*0a60*/  FMUL R34, R34, R35 ;  /* 0x0000002322227220 */ /* 0x000fe40000400000 */
[-C--:B------:R-:W-:Y:S02]  /*0a70*/  FFMA R33, R33, -R3.reuse, 1 ;  /* 0x3f80000021217423 */ /* 0x080fe40000000803 */
[----:B------:R-:W-:-:S02]  /*0a80*/  FFMA R7, R26, -R3, 1 ;  /* 0x3f8000001a077423 */ /* 0x000fc40000000803 */
[----:B------:R-:W-:Y:S02]  /*0a90*/  FMUL R4, R4, R37 ;  /* 0x0000002504047220 */ /* 0x000fe40000400000 */
[----:B------:R-:W-:-:S03]  /*0aa0*/  FMUL R6, R33, R34 ;  /* 0x0000002221067220 */ /* 0x000fc60000400000 */
[----:B------:R-:W-:Y:S02]  /*0ab0*/  FSEL R4, R4, RZ, !P1 ;  /* 0x000000ff04047208 */ /* 0x000fe40004800000 */
[----:B------:R-:W-:Y:S02]  /*0ac0*/  ISETP.GE.AND P1, PT, R41, c[0x0][0x188], PT ;  /* 0x0000620029007a0c */ /* 0x000fe40003f26270 */
[----:B------:R-:W-:Y:S02]  /*0ad0*/  FSEL R6, R6, RZ, !P2 ;  /* 0x000000ff06067208 */ /* 0x000fe40005000000 */
[----:B------:R-:W-:Y:S01]  /*0ae0*/  ISETP.GE.AND P2, PT, R40, c[0x0][0x188], PT ;  /* 0x0000620028007a0c */ /* 0x000fe20003f46270 */
[----:B------:R-:W-:Y:S02]  /*0af0*/  FMUL R43, R43, R44 ;  /* 0x0000002c2b2b7220 */ /* 0x000fe40000400000 */
[----:B------:R-:W-:-:S04]  /*0b00*/  FFMA R18, R9, -R3, 1 ;  /* 0x3f80000009127423 */ /* 0x000fc80000000803 */
[----:B------:R-:W-:Y:S01]  /*0b10*/  FMUL R43, R18, R43 ;  /* 0x0000002b122b7220 */ /* 0x000fe20000400000 */
[----:B------:R-:W-:Y:S02]  /*0b20*/  UIADD3 UR4, UR4, 0x800, URZ ;  /* 0x0000080004047890 */ /* 0x000fe4000fffe03f */
[----:B------:R-:W-:Y:S02]  /*0b30*/  ULDC UR7, c[0x0][0x188] ;  /* 0x0000620000077ab9 */ /* 0x000fe40000000800 */
[----:B------:R-:W-:Y:S01]  /*0b40*/  UISETP.GE.AND UP1, UPT, UR4, UR7, UPT ;  /* 0x000000070400728c */ /* 0x000fe2000bf26270 */
[----:B------:R-:W-:Y:S02]  /*0b50*/  FSEL R43, R43, RZ, !P3 ;  /* 0x000000ff2b2b7208 */ /* 0x000fe40005800000 */
[----:B------:R-:W-:-:S04]  /*0b60*/  ISETP.GE.AND P3, PT, R27, c[0x0][0x188], PT ;  /* 0x000062001b007a0c */ /* 0x000fc80003f66270 */
[----:B------:R-:W-:Y:S02]  /*0b70*/  FSEL R6, R6, -RZ, !P3 ;  /* 0x800000ff06067208 */ /* 0x000fe40005800000 */
[----:B------:R-:W-:Y:S02]  /*0b80*/  PLOP3.LUT P3, PT, PT, PT, UP0, 0x40, 0x0 ;  /* 0x000000000000781c */ /* 0x000fe40003f6e808 */
[----:B--2---:R-:W-:Y:S02]  /*0b90*/  SEL R32, R49, RZ, P6 ;  /* 0x000000ff31207207 */ /* 0x004fe40003000000 */
[----:B---3--:R-:W-:Y:S02]  /*0ba0*/  SEL R49, R50, RZ, P6 ;  /* 0x000000ff32317207 */ /* 0x008fe40003000000 */
[----:B-----5:R-:W-:Y:S01]  /*0bb0*/  SEL R50, R51, RZ, P6 ;  /* 0x000000ff33327207 */ /* 0x020fe20003000000 */
[----:B------:R-:W-:-:S04]  /*0bc0*/  FMUL R51, R24, R24 ;  /* 0x0000001818337220 */ /* 0x000fc80000400000 */
[----:B------:R-:W-:-:S04]  /*0bd0*/  FMUL R51, R24, R51 ;  /* 0x0000003318337220 */ /* 0x000fc80000400000 */
[----:B------:R-:W-:Y:S01]  /*0be0*/  FMUL R22, R22, R51 ;  /* 0x0000003316167220 */ /* 0x000fe20000400000 */
[----:B------:R-:W-:Y:S01]  /*0bf0*/  ISETP.GE.AND P6, PT, R21, c[0x0][0x180], PT ;  /* 0x0000600015007a0c */ /* 0x000fe20003fc6270 */
[----:B------:R-:W-:Y:S02]  /*0c00*/  FMUL R21, R28, R28 ;  /* 0x0000001c1c157220 */ /* 0x000fe40000400000 */
[----:B------:R-:W-:Y:S02]  /*0c10*/  FMUL R2, R5, R22 ;  /* 0x0000001605027220 */ /* 0x000fe40000400000 */
[----:B------:R-:W-:Y:S02]  /*0c20*/  FMUL R5, R20, R20 ;  /* 0x0000001414057220 */ /* 0x000fe40000400000 */
[----:B------:R-:W-:Y:S02]  /*0c30*/  FMUL R28, R28, R21 ;  /* 0x000000151c1c7220 */ /* 0x000fe40000400000 */
[----:B------:R-:W-:-:S02]  /*0c40*/  FMUL R20, R20, R5 ;  /* 0x0000000514147220 */ /* 0x000fc40000400000 */
[----:B------:R-:W-:Y:S02]  /*0c50*/  FFMA R5, R30, -R3, 1 ;  /* 0x3f8000001e057423 */ /* 0x000fe40000000803 */
[----:B------:R-:W-:Y:S02]  /*0c60*/  FMUL R20, R23, R20 ;  /* 0x0000001417147220 */ /* 0x000fe40000400000 */
[----:B------:R-:W-:Y:S01]  /*0c70*/  FMUL R28, R29, R28 ;  /* 0x0000001c1d1c7220 */ /* 0x000fe20000400000 */
[----:B------:R-:W-:Y:S01]  /*0c80*/  FSEL R2, R2, RZ, !P6 ;  /* 0x000000ff02027208 */ /* 0x000fe20007000000 */
[----:B------:R-:W-:Y:S01]  /*0c90*/  FMUL R5, R5, R20 ;  /* 0x0000001405057220 */ /* 0x000fe20000400000 */
[----:B------:R-:W-:Y:S01]  /*0ca0*/  ISETP.GE.AND P6, PT, R25, c[0x0][0x180], PT ;  /* 0x0000600019007a0c */ /* 0x000fe20003fc6270 */
[----:B------:R-:W-:-:S03]  /*0cb0*/  FMUL R28, R7, R28 ;  /* 0x0000001c071c7220 */ /* 0x000fc60000400000 */
[----:B------:R-:W-:Y:S02]  /*0cc0*/  FSEL R5, R5, RZ, !P6 ;  /* 0x000000ff05057208 */ /* 0x000fe40007000000 */
[----:B------:R-:W-:Y:S02]  /*0cd0*/  ISETP.GE.AND P6, PT, R42, c[0x0][0x188], PT ;  /* 0x000062002a007a0c */ /* 0x000fe40003fc6270 */
[----:B------:R-:W-:Y:S02]  /*0ce0*/  FSEL R28, R28, RZ, !P0 ;  /* 0x000000ff1c1c7208 */ /* 0x000fe40004000000 */
[----:B------:R-:W-:Y:S02]  /*0cf0*/  FSEL R7, R2, -RZ, !P1 ;  /* 0x800000ff02077208 */ /* 0x000fe40004800000 */
[----:B------:R-:W-:Y:S02]  /*0d00*/  FSEL R28, R28, -RZ, !P6 ;  /* 0x800000ff1c1c7208 */ /* 0x000fe40007000000 */
[----:B------:R-:W-:-:S02]  /*0d10*/  PLOP3.LUT P6, PT, PT, PT, UP0, 0x40, 0x0 ;  /* 0x000000000000781c */ /* 0x000fc40003fce808 */
[----:B------:R-:W-:Y:S01]  /*0d20*/  FSEL R2, R5, -RZ, !P2 ;  /* 0x800000ff05027208 */ /* 0x000fe20005000000 */
[----:B------:R-:W-:Y:S01]  /*0d30*/  FMUL R5, R48, R48 ;  /* 0x0000003030057220 */ /* 0x000fe20000400000 */
[----:B------:R-:W-:-:S03]  /*0d40*/  FSEL R18, R7, -RZ, P6 ;  /* 0x800000ff07127208 */ /* 0x000fc60003000000 */
[----:B------:R-:W-:Y:S02]  /*0d50*/  FMUL R7, R48, R5 ;  /* 0x0000000530077220 */ /* 0x000fe40000400000 */
[----:B------:R-:W-:Y:S01]  /*0d60*/  FMUL R5, R50, R50 ;  /* 0x0000003232057220 */ /* 0x000fe20000400000 */
[----:B------:R-:W-:-:S03]  /*0d70*/  PLOP3.LUT P2, PT, PT, PT, UP0, 0x40, 0x0 ;  /* 0x000000000000781c */ /* 0x000fc60003f4e808 */
[----:B------:R-:W-:Y:S01]  /*0d80*/  FMUL R50, R50, R5 ;  /* 0x0000000532327220 */ /* 0x000fe20000400000 */
[----:B------:R-:W-:Y:S01]  /*0d90*/  FSEL R9, R2, -RZ, P2 ;  /* 0x800000ff02097208 */ /* 0x000fe20001000000 */
[----:B------:R-:W-:Y:S02]  /*0da0*/  FFMA R32, R32, -R3, 1 ;  /* 0x3f80000020207423 */ /* 0x000fe40000000803 */
[----:B------:R-:W-:Y:S02]  /*0db0*/  FMUL R49, R49, R50 ;  /* 0x0000003231317220 */ /* 0x000fe40000400000 */
[----:B------:R-:W-:Y:S02]  /*0dc0*/  FMUL R7, R46, R7 ;  /* 0x000000072e077220 */ /* 0x000fe40000400000 */
[----:B------:R-:W-:Y:S02]  /*0dd0*/  FFMA R2, R45, -R3, 1 ;  /* 0x3f8000002d027423 */ /* 0x000fe40000000803 */
[----:B------:R-:W-:Y:S01]  /*0de0*/  FMUL R49, R32, R49 ;  /* 0x0000003120317220 */ /* 0x000fe20000400000 */
[----:B------:R-:W-:Y:S01]  /*0df0*/  PLOP3.LUT P2, PT, PT, PT, UP0, 0x40, 0x0 ;  /* 0x000000000000781c */ /* 0x000fe20003f4e808 */
[----:B------:R-:W-:Y:S01]  /*0e00*/  FMUL R7, R2, R7 ;  /* 0x0000000702077220 */ /* 0x000fe20000400000 */
[----:B------:R-:W-:-:S02]  /*0e10*/  ISETP.GE.AND P0, PT, R19, c[0x0][0x188], PT ;  /* 0x0000620013007a0c */ /* 0x000fc40003f06270 */
[----:B------:R-:W-:Y:S02]  /*0e20*/  FSEL R49, R49, RZ, !P5 ;  /* 0x000000ff31317208 */ /* 0x000fe40006800000 */
[----:B------:R-:W-:Y:S02]  /*0e30*/  PLOP3.LUT P5, PT, PT, PT, UP1, 0x80, 0x0 ;  /* 0x000000000000781c */ /* 0x000fe40003faf018 */
[----:B------:R-:W-:Y:S02]  /*0e40*/  ISETP.GE.AND P1, PT, R31, c[0x0][0x188], PT ;  /* 0x000062001f007a0c */ /* 0x000fe40003f26270 */
[----:B------:R-:W-:Y:S02]  /*0e50*/  ISETP.GE.AND P6, PT, R8, c[0x0][0x188], PT ;  /* 0x0000620008007a0c */ /* 0x000fe40003fc6270 */
[----:B------:R-:W-:Y:S02]  /*0e60*/  FSEL R28, R28, -RZ, P2 ;  /* 0x800000ff1c1c7208 */ /* 0x000fe40001000000 */
[----:B------:R-:W-:-:S02]  /*0e70*/  FSEL R7, R7, RZ, !P4 ;  /* 0x000000ff07077208 */ /* 0x000fc40006000000 */
[----:B------:R-:W-:Y:S02]  /*0e80*/  ISETP.GE.AND P2, PT, R47, c[0x0][0x188], PT ;  /* 0x000062002f007a0c */ /* 0x000fe40003f46270 */
[----:B------:R-:W-:Y:S02]  /*0e90*/  PLOP3.LUT P4, PT, PT, PT, UP0, 0x40, 0x0 ;  /* 0x000000000000781c */ /* 0x000fe40003f8e808 */
[----:B------:R-:W-:Y:S02]  /*0ea0*/  FSEL R43, R43, -RZ, !P1 ;  /* 0x800000ff2b2b7208 */ /* 0x000fe40004800000 */
[----:B------:R-:W-:Y:S02]  /*0eb0*/  FSEL R4, R4, -RZ, !P0 ;  /* 0x800000ff04047208 */ /* 0x000fe40004000000 */
[----:B------:R-:W-:Y:S02]  /*0ec0*/  FSEL R7, R7, -RZ, !P6 ;  /* 0x800000ff07077208 */ /* 0x000fe40007000000 */
[----:B------:R-:W-:-:S02]  /*0ed0*/  PLOP3.LUT P1, PT, PT, PT, UP0, 0x40, 0x0 ;  /* 0x000000000000781c */ /* 0x000fc40003f2e808 */
[----:B------:R-:W-:Y:S02]  /*0ee0*/  PLOP3.LUT P0, PT, PT, PT, UP0, 0x40, 0x0 ;  /* 0x000000000000781c */ /* 0x000fe40003f0e808 */
[----:B------:R-:W-:Y:S02]  /*0ef0*/  PLOP3.LUT P6, PT, PT, PT, UP0, 0x40, 0x0 ;  /* 0x000000000000781c */ /* 0x000fe40003fce808 */
[----:B------:R-:W-:Y:S02]  /*0f00*/  FSEL R49, R49, -RZ, !P2 ;  /* 0x800000ff31317208 */ /* 0x000fe40005000000 */
[----:B------:R-:W-:Y:S02]  /*0f10*/  FSEL R5, R4, -RZ, P4 ;  /* 0x800000ff04057208 */ /* 0x000fe40002000000 */
[----:B------:R-:W-:Y:S02]  /*0f20*/  FSEL R3, R6, -RZ, P1 ;  /* 0x800000ff06037208 */ /* 0x000fe40000800000 */
[----:B------:R-:W-:-:S02]  /*0f30*/  FSEL R4, R43, -RZ, P3 ;  /* 0x800000ff2b047208 */ /* 0x000fc40001800000 */
[----:B------:R-:W-:Y:S02]  /*0f40*/  FSEL R7, R7, -RZ, P0 ;  /* 0x800000ff07077208 */ /* 0x000fe40000000000 */
[----:B------:R-:W-:Y:S01]  /*0f50*/  FSEL R2, R49, -RZ, P6 ;  /* 0x800000ff31027208 */ /* 0x000fe20003000000 */
[----:B------:R-:W-:Y:S02]  /*0f60*/  FADD R11, R28, R11 ;  /* 0x0000000b1c0b7221 */ /* 0x000fe40000000000 */
[----:B------:R-:W-:Y:S02]  /*0f70*/  FADD R17, R18, R17 ;  /* 0x0000001112117221 */ /* 0x000fe40000000000 */
[----:B------:R-:W-:Y:S02]  /*0f80*/  FADD R10, R9, R10 ;  /* 0x0000000a090a7221 */ /* 0x000fe40000000000 */
[----:B------:R-:W-:Y:S02]  /*0f90*/  FADD R16, R5, R16 ;  /* 0x0000001005107221 */ /* 0x000fe40000000000 */
[----:B------:R-:W-:-:S02]  /*0fa0*/  FADD R12, R3, R12 ;  /* 0x0000000c030c7221 */ /* 0x000fc40000000000 */
[----:B------:R-:W-:Y:S02]  /*0fb0*/  FADD R13, R4, R13 ;  /* 0x0000000d040d7221 */ /* 0x000fe40000000000 */
[----:B------:R-:W-:Y:S02]  /*0fc0*/  FADD R14, R7, R14 ;  /* 0x0000000e070e7221 */ /* 0x000fe40000000000 */
[----:B------:R-:W-:Y:S01]  /*0fd0*/  FADD R15, R2, R15 ;  /* 0x0000000f020f7221 */ /* 0x000fe20000000000 */
[----:B------:R-:W-:Y:S05]  /*0fe0*/  @!P5 BRA `(.L_x_1) ;  /* 0xfffff1600000d947 */ /* 0x000fea000383ffff */
[----:B------:R-:W-:-:S04]  /*0ff0*/  FADD R17, R17, R10 ;  /* 0x0000000a11117221 */ /* 0x000fc80000000000 */
[----:B------:R-:W-:-:S04]  /*1000*/  FADD R17, R16, R17 ;  /* 0x0000001110117221 */ /* 0x000fc80000000000 */
[----:B------:R-:W-:-:S04]  /*1010*/  FADD R12, R12, R17 ;  /* 0x000000110c0c7221 */ /* 0x000fc80000000000 */
[----:B------:R-:W-:-:S04]  /*1020*/  FADD R13, R13, R12 ;  /* 0x0000000c0d0d7221 */ /* 0x000fc80000000000 */
[----:B------:R-:W-:-:S04]  /*1030*/  FADD R14, R14, R13 ;  /* 0x0000000d0e0e7221 */ /* 0x000fc80000000000 */
[----:B------:R-:W-:-:S04]  /*1040*/  FADD R14, R11, R14 ;  /* 0x0000000e0b0e7221 */ /* 0x000fc80000000000 */
[----:B------:R-:W-:-:S05]  /*1050*/  FADD R15, R15, R14 ;  /* 0x0000000e0f0f7221 */ /* 0x000fca0000000000 */
.L_x_0:
[----:B------:R-:W0:Y:S01]  /*1060*/  SHFL.BFLY PT, R2, R15, 0x10, 0x1f ;  /* 0x0e001f000f027f89 */ /* 0x000e2200000e0000 */
[C---:B------:R-:W-:Y:S01]  /*1070*/  LOP3.LUT P0, RZ, R0.reuse, 0x1f, RZ, 0xc0, !PT ;  /* 0x0000001f00ff7812 */ /* 0x040fe2000780c0ff */
[----:B------:R-:W-:Y:S01]  /*1080*/  UMOV UR7, 0x4 ;  /* 0x0000000400077882 */ /* 0x000fe20000000000 */
[----:B------:R-:W-:Y:S01]  /*1090*/  ISETP.GE.AND P1, PT, R0, 0x8, PT ;  /* 0x000000080000780c */ /* 0x000fe20003f26270 */
[----:B------:R-:W-:Y:S01]  /*10a0*/  ULDC.64 UR4, c[0x0][0x178] ;  /* 0x00005e0000047ab9 */ /* 0x000fe20000000a00 */
[----:B------:R-:W-:Y:S01]  /*10b0*/  SHF.R.U32.HI R7, RZ, 0x3, R0 ;  /* 0x00000003ff077819 */ /* 0x000fe20000011600 */
[----:B------:R-:W-:-:S03]  /*10c0*/  UIMAD.WIDE UR4, UR6, UR7, UR4 ;  /* 0x00000007060472a5 */ /* 0x000fc6000f8e0204 */
[----:B------:R-:W-:Y:S01]  /*10d0*/  LOP3.LUT R7, R7, 0x1c, RZ, 0xc0, !PT ;  /* 0x0000001c07077812 */ /* 0x000fe200078ec0ff */
[----:B0-----:R-:W-:-:S05]  /*10e0*/  FADD R2, R2, R15 ;  /* 0x0000000f02027221 */ /* 0x001fca0000000000 */
[----:B------:R-:W0:Y:S02]  /*10f0*/  SHFL.BFLY PT, R3, R2, 0x8, 0x1f ;  /* 0x0d001f0002037f89 */ /* 0x000e2400000e0000 */
[----:B0-----:R-:W-:-:S05]  /*1100*/  FADD R3, R2, R3 ;  /* 0x0000000302037221 */ /* 0x001fca0000000000 */
[----:B------:R-:W0:Y:S02]  /*1110*/  SHFL.BFLY PT, R4, R3, 0x4, 0x1f ;  /* 0x0c801f0003047f89 */ /* 0x000e2400000e0000 */
[----:B0-----:R-:W-:-:S05]  /*1120*/  FADD R4, R3, R4 ;  /* 0x0000000403047221 */ /* 0x001fca0000000000 */
[----:B------:R-:W0:Y:S02]  /*1130*/  SHFL.BFLY PT, R5, R4, 0x2, 0x1f ;  /* 0x0c401f0004057f89 */ /* 0x000e2400000e0000 */
[----:B0-----:R-:W-:-:S05]  /*1140*/  FADD R5, R4, R5 ;  /* 0x0000000504057221 */ /* 0x001fca0000000000 */
[----:B------:R-:W0:Y:S02]  /*1150*/  SHFL.BFLY PT, R6, R5, 0x1, 0x1f ;  /* 0x0c201f0005067f89 */ /* 0x000e2400000e0000 */
[----:B0-----:R-:W-:-:S05]  /*1160*/  FADD R6, R5, R6 ;  /* 0x0000000605067221 */ /* 0x001fca0000000000 */
[----:B------:R-:W-:Y:S04]  /*1170*/  @!P0 STS [R7], R6 ;  /* 0x0000000607008388 */ /* 0x000fe80000000800 */
[----:B------:R-:W-:Y:S06]  /*1180*/  BAR.SYNC 0x0 ;  /* 0x0000000000007b1d */ /* 0x000fec0000000000 */
[----:B------:R-:W0:Y:S01]  /*1190*/  @!P1 LDS R8, [R0.X4] ;  /* 0x0000000000089984 */ /* 0x000e220000004800 */
[----:B------:R-:W-:-:S04]  /*11a0*/  LOP3.LUT P0, RZ, R0, 0x7, RZ, 0xc0, !PT ;  /* 0x0000000700ff7812 */ /* 0x000fc8000780c0ff */
[----:B------:R-:W-:Y:S01]  /*11b0*/  ISETP.LT.AND P0, PT, R0, 0x8, !P0 ;  /* 0x000000080000780c */ /* 0x000fe20004701270 */
[----:B0-----:R-:W0:Y:S02]  /*11c0*/  SHFL.BFLY PT, R3, R8, 0x4, 0x1f ;  /* 0x0c801f0008037f89 */ /* 0x001e2400000e0000 */
[----:B0-----:R-:W-:-:S05]  /*11d0*/  FADD R3, R8, R3 ;  /* 0x0000000308037221 */ /* 0x001fca0000000000 */
[----:B------:R-:W0:Y:S02]  /*11e0*/  SHFL.BFLY PT, R2, R3, 0x2, 0x1f ;  /* 0x0c401f0003027f89 */ /* 0x000e2400000e0000 */
[----:B0-----:R-:W-:-:S05]  /*11f0*/  FADD R2, R3, R2 ;  /* 0x0000000203027221 */ /* 0x001fca0000000000 */
[----:B------:R-:W0:Y:S02]  /*1200*/  SHFL.BFLY PT, R5, R2, 0x1, 0x1f ;  /* 0x0c201f0002057f89 */ /* 0x000e2400000e0000 */
[----:B0-----:R-:W-:-:S05]  /*1210*/  FADD R5, R2, R5 ;  /* 0x0000000502057221 */ /* 0x001fca0000000000 */
[----:B------:R-:W-:Y:S04]  /*1220*/  @P0 STS [R0.X4], R5 ;  /* 0x0000000500000388 */ /* 0x000fe80000004800 */
[----:B------:R-:W-:Y:S06]  /*1230*/  BAR.SYNC 0x0 ;  /* 0x0000000000007b1d */ /* 0x000fec0000000000 */
[----:B------:R-:W0:Y:S04]  /*1240*/  LDS R4, [RZ] ;  /* 0x00000000ff047984 */ /* 0x000e280000000800 */
[----:B------:R-:W-:Y:S06]  /*1250*/  BAR.SYNC 0x0 ;  /* 0x0000000000007b1d */ /* 0x000fec0000000000 */
[----:B------:R-:W-:-:S04]  /*1260*/  PLOP3.LUT P0, PT, PT, PT, UP0, 0x40, 0x0 ;  /* 0x000000000000781c */ /* 0x000fc80003f0e808 */
[----:B------:R-:W-:Y:S01]  /*1270*/  ISETP.EQ.AND P0, PT, R39, RZ, P0 ;  /* 0x000000ff2700720c */ /* 0x000fe20000702270 */
[----:B0-----:R-:W-:Y:S04]  /*1280*/  STS [RZ], R4 ;  /* 0x00000004ff007388 */ /* 0x001fe80000000800 */
[----:B------:R-:W-:Y:S08]  /*1290*/  BAR.SYNC 0x0 ;  /* 0x0000000000007b1d */ /* 0x000ff00000000000 */
[----:B------:R-:W-:Y:S05]  /*12a0*/  @!P0 EXIT ;  /* 0x000000000000894d */ /* 0x000fea0003800000 */
[----:B------:R-:W0:Y:S01]  /*12b0*/  LDS R5, [RZ] ;  /* 0x00000000ff057984 */ /* 0x000e220000000800 */
[----:B------:R-:W-:-:S02]  /*12c0*/  IMAD.U32 R2, RZ, RZ, UR4 ;  /* 0x00000004ff027e24 */ /* 0x000fc4000f8e00ff */
[----:B------:R-:W-:-:S05]  /*12d0*/  IMAD.U32 R3, RZ, RZ, UR5 ;  /* 0x00000005ff037e24 */ /* 0x000fca000f8e00ff */
[----:B0-----:R-:W-:Y:S01]  /*12e0*/  STG.E [R2.64], R5 ;  /* 0x0000000502007986 */ /* 0x001fe2000c101908 */
[----:B------:R-:W-:Y:S05]  /*12f0*/  EXIT ;  /* 0x000000000000794d */ /* 0x000fea0003800000 */
.L_x_2:
[----:B------:R-:W-:-:S00]  /*1300*/  BRA `(.L_x_2) ;  /* 0xfffffff000007947 */ /* 0x000fc0000383ffff */
[----:B------:R-:W-:-:S00]  /*1310*/  NOP ;  /* 0x0000000000007918 */ /* 0x000fc00000000000 */
        /* <DEDUP_REMOVED lines=14> */
.L_x_3:


//--------------------- .nv.shared.triton__0d1d2d3d456 --------------------------
	.section	.nv.shared.triton__0d1d2d3d456,"aw",@nobits
	.align	16
